//
// Generated by NVIDIA NVVM Compiler
//
// Compiler Build ID: CL-36424714
// Cuda compilation tools, release 13.0, V13.0.88
// Based on NVVM 20.0.0
//

.version 9.0
.target sm_100
.address_size 64

	// .globl	_Z10__laplas__PfS_ii

.visible .entry _Z10__laplas__PfS_ii(
	.param .u64 .ptr .align 1 _Z10__laplas__PfS_ii_param_0,
	.param .u64 .ptr .align 1 _Z10__laplas__PfS_ii_param_1,
	.param .u32 _Z10__laplas__PfS_ii_param_2,
	.param .u32 _Z10__laplas__PfS_ii_param_3
)
{
	.reg .pred 	%p<8>;
	.reg .b32 	%r<26>;
	.reg .b32 	%f<12>;
	.reg .b64 	%rd<16>;
	.reg .b64 	%fd<6>;

	ld.param.u64 	%rd1, [_Z10__laplas__PfS_ii_param_0];
	ld.param.u64 	%rd2, [_Z10__laplas__PfS_ii_param_1];
	ld.param.u32 	%r3, [_Z10__laplas__PfS_ii_param_2];
	ld.param.u32 	%r4, [_Z10__laplas__PfS_ii_param_3];
	mov.u32 	%r6, %ntid.y;
	mov.u32 	%r7, %ctaid.y;
	mul.lo.s32 	%r8, %r6, %r7;
	mov.u32 	%r9, %tid.y;
	add.s32 	%r10, %r8, %r9;
	mov.u32 	%r11, %ntid.x;
	mov.u32 	%r12, %ctaid.x;
	mul.lo.s32 	%r13, %r11, %r12;
	mov.u32 	%r15, %tid.x;
	add.s32 	%r2, %r13, %r15;
	or.b32  	%r17, %r8, %r9;
	setp.eq.s32 	%p1, %r17, 0;
	neg.s32 	%r18, %r15;
	setp.eq.s32 	%p2, %r13, %r18;
	or.pred  	%p3, %p1, %p2;
	setp.ge.u32 	%p4, %r10, %r4;
	or.pred  	%p5, %p3, %p4;
	setp.ge.u32 	%p6, %r2, %r3;
	or.pred  	%p7, %p6, %p5;
	@%p7 bra 	$L__BB0_2;
	mul.lo.s32 	%r19, %r3, %r10;
	add.s32 	%r20, %r2, %r19;
	cvta.to.global.u64 	%rd3, %rd2;
	cvta.to.global.u64 	%rd4, %rd1;
	mul.wide.s32 	%rd5, %r20, 4;
	add.s64 	%rd6, %rd3, %rd5;
	ld.global.f32 	%f1, [%rd6];
	cvt.f64.f32 	%fd1, %f1;
	sub.s32 	%r21, %r19, %r3;
	add.s32 	%r22, %r2, %r21;
	mul.wide.u32 	%rd7, %r22, 4;
	add.s64 	%rd8, %rd3, %rd7;
	ld.global.f32 	%f2, [%rd8];
	add.f32 	%f3, %f1, %f1;
	sub.f32 	%f4, %f2, %f3;
	add.s32 	%r23, %r20, %r3;
	mul.wide.u32 	%rd9, %r23, 4;
	add.s64 	%rd10, %rd3, %rd9;
	ld.global.f32 	%f5, [%rd10];
	add.f32 	%f6, %f5, %f4;
	cvt.f64.f32 	%fd2, %f6;
	fma.rn.f64 	%fd3, %fd2, 0d3F8774BAEA317A3B, %fd1;
	add.s32 	%r24, %r20, -1;
	mul.wide.u32 	%rd11, %r24, 4;
	add.s64 	%rd12, %rd3, %rd11;
	ld.global.f32 	%f7, [%rd12];
	sub.f32 	%f8, %f7, %f3;
	add.s32 	%r25, %r20, 1;
	mul.wide.u32 	%rd13, %r25, 4;
	add.s64 	%rd14, %rd3, %rd13;
	ld.global.f32 	%f9, [%rd14];
	add.f32 	%f10, %f9, %f8;
	cvt.f64.f32 	%fd4, %f10;
	fma.rn.f64 	%fd5, %fd4, 0d3F8774BAEA317A3B, %fd3;
	cvt.rn.f32.f64 	%f11, %fd5;
	add.s64 	%rd15, %rd4, %rd5;
	st.global.f32 	[%rd15], %f11;
$L__BB0_2:
	ret;

}


// ===== COMPILED SASS (sm_100) =====

	.target	sm_100

	.elftype	@"ET_EXEC"


//--------------------- .note.nv.tkinfo           --------------------------
	.section	.note.nv.tkinfo,"",@"SHT_NOTE"
	.sectionflags	@"SHF_NOTE_NV_TKINFO"
	.tkinfo
        /*0018*/ 	.word	0x00000002
        /*0030*/ 	.string	""
        /*0030*/ 	.string	"ptxas"
        /*0030*/ 	.string	"Cuda compilation tools, release 13.0, V13.0.88"
        /*0030*/ 	.string	"Build cuda_13.0.r13.0/compiler.36424714_0"
        /*0030*/ 	.string	"-arch sm_100 -m 64 "



//--------------------- .note.nv.cuinfo           --------------------------
	.section	.note.nv.cuinfo,"",@"SHT_NOTE"
	.sectionflags	@"SHF_NOTE_NV_CUINFO"
        /*0018*/ 	.short	0x0002
        /*001a*/ 	.short	0x0064
        /*001c*/ 	.short	0x0082
	.zero		2


//--------------------- .nv.info                  --------------------------
	.section	.nv.info,"",@"SHT_CUDA_INFO"
	.align	4


	//----- nvinfo : EIATTR_REGCOUNT
	.align		4
        /*0000*/ 	.byte	0x04, 0x2f
        /*0002*/ 	.short	(.L_1 - .L_0)
	.align		4
.L_0:
        /*0004*/ 	.word	index@(_Z10__laplas__PfS_ii)
        /*0008*/ 	.word	0x00000014


	//----- nvinfo : EIATTR_FRAME_SIZE
	.align		4
.L_1:
        /*000c*/ 	.byte	0x04, 0x11
        /*000e*/ 	.short	(.L_3 - .L_2)
	.align		4
.L_2:
        /*0010*/ 	.word	index@(_Z10__laplas__PfS_ii)
        /*0014*/ 	.word	0x00000000


	//----- nvinfo : EIATTR_MIN_STACK_SIZE
	.align		4
.L_3:
        /*0018*/ 	.byte	0x04, 0x12
        /*001a*/ 	.short	(.L_5 - .L_4)
	.align		4
.L_4:
        /*001c*/ 	.word	index@(_Z10__laplas__PfS_ii)
        /*0020*/ 	.word	0x00000000
.L_5:


//--------------------- .nv.compat                --------------------------
	.section	.nv.compat,"",@"SHT_CUDA_COMPAT_INFO"
	.align	4
        /*0000*/ 	.byte	0x02, 0x09, 0x00, 0x00, 0x02, 0x02, 0x01, 0x00, 0x02, 0x05, 0x05, 0x00, 0x03, 0x07, 0x01, 0x01
        /*0010*/ 	.byte	0x02, 0x03, 0x00, 0x00, 0x02, 0x06, 0x01, 0x00, 0x04, 0x0b, 0x08, 0x00, 0x01, 0x00, 0x00, 0x00
        /*0020*/ 	.byte	0x00, 0x00, 0x00, 0x00


//--------------------- .nv.info._Z10__laplas__PfS_ii --------------------------
	.section	.nv.info._Z10__laplas__PfS_ii,"",@"SHT_CUDA_INFO"
	.sectionflags	@""
	.align	4


	//----- nvinfo : EIATTR_CUDA_API_VERSION
	.align		4
        /*0000*/ 	.byte	0x04, 0x37
        /*0002*/ 	.short	(.L_7 - .L_6)
.L_6:
        /*0004*/ 	.word	0x00000082


	//----- nvinfo : EIATTR_KPARAM_INFO
	.align		4
.L_7:
        /*0008*/ 	.byte	0x04, 0x17
        /*000a*/ 	.short	(.L_9 - .L_8)
.L_8:
        /*000c*/ 	.word	0x00000000
        /*0010*/ 	.short	0x0003
        /*0012*/ 	.short	0x0014
        /*0014*/ 	.byte	0x00, 0xf0, 0x11, 0x00


	//----- nvinfo : EIATTR_KPARAM_INFO
	.align		4
.L_9:
        /*0018*/ 	.byte	0x04, 0x17
        /*001a*/ 	.short	(.L_11 - .L_10)
.L_10:
        /*001c*/ 	.word	0x00000000
        /*0020*/ 	.short	0x0002
        /*0022*/ 	.short	0x0010
        /*0024*/ 	.byte	0x00, 0xf0, 0x11, 0x00


	//----- nvinfo : EIATTR_KPARAM_INFO
	.align		4
.L_11:
        /*0028*/ 	.byte	0x04, 0x17
        /*002a*/ 	.short	(.L_13 - .L_12)
.L_12:
        /*002c*/ 	.word	0x00000000
        /*0030*/ 	.short	0x0001
        /*0032*/ 	.short	0x0008
        /*0034*/ 	.byte	0x00, 0xf5, 0x21, 0x00


	//----- nvinfo : EIATTR_KPARAM_INFO
	.align		4
.L_13:
        /*0038*/ 	.byte	0x04, 0x17
        /*003a*/ 	.short	(.L_15 - .L_14)
.L_14:
        /*003c*/ 	.word	0x00000000
        /*0040*/ 	.short	0x0000
        /*0042*/ 	.short	0x0000
        /*0044*/ 	.byte	0x00, 0xf5, 0x21, 0x00


	//----- nvinfo : EIATTR_SPARSE_MMA_MASK
	.align		4
.L_15:
        /*0048*/ 	.byte	0x03, 0x50
        /*004a*/ 	.short	0x0000


	//----- nvinfo : EIATTR_MAXREG_COUNT
	.align		4
        /*004c*/ 	.byte	0x03, 0x1b
        /*004e*/ 	.short	0x00ff


	//----- nvinfo : EIATTR_MERCURY_ISA_VERSION
	.align		4
        /*0050*/ 	.byte	0x03, 0x5f
        /*0052*/ 	.short	0x0101


	//----- nvinfo : EIATTR_VRC_CTA_INIT_COUNT
	.align		4
        /*0054*/ 	.byte	0x02, 0x4a
	.zero		1
	.zero		1


	//----- nvinfo : EIATTR_EXIT_INSTR_OFFSETS
	.align		4
        /*0058*/ 	.byte	0x04, 0x1c
        /*005a*/ 	.short	(.L_17 - .L_16)


	//   ....[0]....
.L_16:
        /*005c*/ 	.word	0x00000110


	//   ....[1]....
        /*0060*/ 	.word	0x00000340


	//----- nvinfo : EIATTR_CBANK_PARAM_SIZE
	.align		4
.L_17:
        /*0064*/ 	.byte	0x03, 0x19
        /*0066*/ 	.short	0x0018


	//----- nvinfo : EIATTR_PARAM_CBANK
	.align		4
        /*0068*/ 	.byte	0x04, 0x0a
        /*006a*/ 	.short	(.L_19 - .L_18)
	.align		4
.L_18:
        /*006c*/ 	.word	index@(.nv.constant0._Z10__laplas__PfS_ii)
        /*0070*/ 	.short	0x0380
        /*0072*/ 	.short	0x0018


	//----- nvinfo : EIATTR_SW_WAR
	.align		4
.L_19:
        /*0074*/ 	.byte	0x04, 0x36
        /*0076*/ 	.short	(.L_21 - .L_20)
.L_20:
        /*0078*/ 	.word	0x00000008
.L_21:


//--------------------- .nv.callgraph             --------------------------
	.section	.nv.callgraph,"",@"SHT_CUDA_CALLGRAPH"
	.align	4
	.sectionentsize	8
	.align		4
        /*0000*/ 	.word	0x00000000
	.align		4
        /*0004*/ 	.word	0xffffffff
	.align		4
        /*0008*/ 	.word	0x00000000
	.align		4
        /*000c*/ 	.word	0xfffffffe
	.align		4
        /*0010*/ 	.word	0x00000000
	.align		4
        /*0014*/ 	.word	0xfffffffd
	.align		4
        /*0018*/ 	.word	0x00000000
	.align		4
        /*001c*/ 	.word	0xfffffffc


//--------------------- .text._Z10__laplas__PfS_ii --------------------------
	.section	.text._Z10__laplas__PfS_ii,"ax",@progbits
	.align	128
        .global         _Z10__laplas__PfS_ii
        .type           _Z10__laplas__PfS_ii,@function
        .size           _Z10__laplas__PfS_ii,(.L_x_1 - _Z10__laplas__PfS_ii)
        .other          _Z10__laplas__PfS_ii,@"STO_CUDA_ENTRY STV_DEFAULT"
_Z10__laplas__PfS_ii:
.text._Z10__laplas__PfS_ii:
[----:B------:R-:W-:Y:S01]  /*0000*/  LDC R1, c[0x0][0x37c] ;  /* 0x0000df00ff017b82 */ /* 0x000fe20000000800 */
[----:B------:R-:W0:Y:S07]  /*0010*/  S2R R7, SR_TID.X ;  /* 0x0000000000077919 */ /* 0x000e2e0000002100 */
[----:B------:R-:W1:Y:S01]  /*0020*/  S2UR UR5, SR_CTAID.Y ;  /* 0x00000000000579c3 */ /* 0x000e620000002600 */
[----:B------:R-:W1:Y:S01]  /*0030*/  LDCU UR4, c[0x0][0x364] ;  /* 0x00006c80ff0477ac */ /* 0x000e620008000800 */
[----:B------:R-:W2:Y:S01]  /*0040*/  S2R R3, SR_TID.Y ;  /* 0x0000000000037919 */ /* 0x000ea20000002200 */
[----:B------:R-:W3:Y:S05]  /*0050*/  LDCU UR6, c[0x0][0x360] ;  /* 0x00006c00ff0677ac */ /* 0x000eea0008000800 */
[----:B------:R-:W3:Y:S08]  /*0060*/  S2UR UR7, SR_CTAID.X ;  /* 0x00000000000779c3 */ /* 0x000ef00000002500 */
[----:B------:R-:W4:Y:S01]  /*0070*/  LDC.64 R8, c[0x0][0x390] ;  /* 0x0000e400ff087b82 */ /* 0x000f220000000a00 */
[----:B-1----:R-:W-:Y:S01]  /*0080*/  UIMAD UR4, UR4, UR5, URZ ;  /* 0x00000005040472a4 */ /* 0x002fe2000f8e02ff */
[----:B0-----:R-:W-:Y:S01]  /*0090*/  IADD3 R0, PT, PT, -R7, RZ, RZ ;  /* 0x000000ff07007210 */ /* 0x001fe20007ffe1ff */
[----:B---3--:R-:W-:-:S04]  /*00a0*/  UIMAD UR5, UR6, UR7, URZ ;  /* 0x00000007060572a4 */ /* 0x008fc8000f8e02ff */
[C---:B--2---:R-:W-:Y:S02]  /*00b0*/  LOP3.LUT P0, RZ, R3.reuse, UR4, RZ, 0xfc, !PT ;  /* 0x0000000403ff7c12 */ /* 0x044fe4000f80fcff */
[----:B------:R-:W-:Y:S02]  /*00c0*/  IADD3 R3, PT, PT, R3, UR4, RZ ;  /* 0x0000000403037c10 */ /* 0x000fe4000fffe0ff */
[----:B------:R-:W-:Y:S02]  /*00d0*/  ISETP.EQ.OR P0, PT, R0, UR5, !P0 ;  /* 0x0000000500007c0c */ /* 0x000fe4000c702670 */
[----:B------:R-:W-:Y:S02]  /*00e0*/  IADD3 R7, PT, PT, R7, UR5, RZ ;  /* 0x0000000507077c10 */ /* 0x000fe4000fffe0ff */
[----:B----4-:R-:W-:-:S04]  /*00f0*/  ISETP.GE.U32.OR P0, PT, R3, R9, P0 ;  /* 0x000000090300720c */ /* 0x010fc80000706470 */
[----:B------:R-:W-:-:S13]  /*0100*/  ISETP.GE.U32.OR P0, PT, R7, R8, P0 ;  /* 0x000000080700720c */ /* 0x000fda0000706470 */
[----:B------:R-:W-:Y:S05]  /*0110*/  @P0 EXIT ;  /* 0x000000000000094d */ /* 0x000fea0003800000 */
[----:B------:R-:W0:Y:S01]  /*0120*/  LDC.64 R4, c[0x0][0x388] ;  /* 0x0000e200ff047b82 */ /* 0x000e220000000a00 */
[----:B------:R-:W1:Y:S01]  /*0130*/  LDCU.64 UR4, c[0x0][0x358] ;  /* 0x00006b00ff0477ac */ /* 0x000e620008000a00 */
[CC--:B------:R-:W-:Y:S02]  /*0140*/  IMAD R0, R3.reuse, R8.reuse, -R8 ;  /* 0x0000000803007224 */ /* 0x0c0fe400078e0a08 */
[----:B------:R-:W-:-:S03]  /*0150*/  IMAD R3, R3, R8, R7 ;  /* 0x0000000803037224 */ /* 0x000fc600078e0207 */
[----:B------:R-:W-:Y:S02]  /*0160*/  IADD3 R9, PT, PT, R7, R0, RZ ;  /* 0x0000000007097210 */ /* 0x000fe40007ffe0ff */
[C---:B------:R-:W-:Y:S02]  /*0170*/  IADD3 R11, PT, PT, R3.reuse, R8, RZ ;  /* 0x00000008030b7210 */ /* 0x040fe40007ffe0ff */
[C---:B------:R-:W-:Y:S02]  /*0180*/  IADD3 R13, PT, PT, R3.reuse, -0x1, RZ ;  /* 0xffffffff030d7810 */ /* 0x040fe40007ffe0ff */
[C---:B------:R-:W-:Y:S01]  /*0190*/  IADD3 R15, PT, PT, R3.reuse, 0x1, RZ ;  /* 0x00000001030f7810 */ /* 0x040fe20007ffe0ff */
[----:B0-----:R-:W-:-:S04]  /*01a0*/  IMAD.WIDE R6, R3, 0x4, R4 ;  /* 0x0000000403067825 */ /* 0x001fc800078e0204 */
[--C-:B------:R-:W-:Y:S01]  /*01b0*/  IMAD.WIDE.U32 R8, R9, 0x4, R4.reuse ;  /* 0x0000000409087825 */ /* 0x100fe200078e0004 */
[----:B-1----:R-:W2:Y:S03]  /*01c0*/  LDG.E R0, desc[UR4][R6.64] ;  /* 0x0000000406007981 */ /* 0x002ea6000c1e1900 */
[--C-:B------:R-:W-:Y:S02]  /*01d0*/  IMAD.WIDE.U32 R10, R11, 0x4, R4.reuse ;  /* 0x000000040b0a7825 */ /* 0x100fe400078e0004 */
[----:B------:R-:W3:Y:S02]  /*01e0*/  LDG.E R8, desc[UR4][R8.64] ;  /* 0x0000000408087981 */ /* 0x000ee4000c1e1900 */
[--C-:B------:R-:W-:Y:S02]  /*01f0*/  IMAD.WIDE.U32 R12, R13, 0x4, R4.reuse ;  /* 0x000000040d0c7825 */ /* 0x100fe400078e0004 */
[----:B------:R-:W4:Y:S02]  /*0200*/  LDG.E R11, desc[UR4][R10.64] ;  /* 0x000000040a0b7981 */ /* 0x000f24000c1e1900 */
[----:B------:R-:W-:-:S02]  /*0210*/  IMAD.WIDE.U32 R14, R15, 0x4, R4 ;  /* 0x000000040f0e7825 */ /* 0x000fc400078e0004 */
[----:B------:R-:W5:Y:S04]  /*0220*/  LDG.E R12, desc[UR4][R12.64] ;  /* 0x000000040c0c7981 */ /* 0x000f68000c1e1900 */
[----:B------:R-:W5:Y:S01]  /*0230*/  LDG.E R14, desc[UR4][R14.64] ;  /* 0x000000040e0e7981 */ /* 0x000f62000c1e1900 */
[----:B------:R-:W-:Y:S01]  /*0240*/  UMOV UR6, 0xea317a3b ;  /* 0xea317a3b00067882 */ /* 0x000fe20000000000 */
[----:B------:R-:W-:Y:S01]  /*0250*/  UMOV UR7, 0x3f8774ba ;  /* 0x3f8774ba00077882 */ /* 0x000fe20000000000 */
[----:B--2---:R-:W-:Y:S01]  /*0260*/  FADD R17, R0, R0 ;  /* 0x0000000000117221 */ /* 0x004fe20000000000 */
[----:B------:R-:W-:Y:S03]  /*0270*/  F2F.F64.F32 R4, R0 ;  /* 0x0000000000047310 */ /* 0x000fe60000201800 */
[----:B---3--:R-:W-:-:S04]  /*0280*/  FADD R2, R8, -R17 ;  /* 0x8000001108027221 */ /* 0x008fc80000000000 */
[----:B----4-:R-:W-:Y:S02]  /*0290*/  FADD R6, R2, R11 ;  /* 0x0000000b02067221 */ /* 0x010fe40000000000 */
[----:B------:R-:W0:Y:S01]  /*02a0*/  LDC.64 R10, c[0x0][0x380] ;  /* 0x0000e000ff0a7b82 */ /* 0x000e220000000a00 */
[----:B-----5:R-:W-:-:S03]  /*02b0*/  FADD R17, -R17, R12 ;  /* 0x0000000c11117221 */ /* 0x020fc60000000100 */
[----:B------:R-:W1:Y:S01]  /*02c0*/  F2F.F64.F32 R6, R6 ;  /* 0x0000000600067310 */ /* 0x000e620000201800 */
[----:B------:R-:W-:-:S07]  /*02d0*/  FADD R8, R17, R14 ;  /* 0x0000000e11087221 */ /* 0x000fce0000000000 */
[----:B------:R-:W2:Y:S01]  /*02e0*/  F2F.F64.F32 R8, R8 ;  /* 0x0000000800087310 */ /* 0x000ea20000201800 */
[----:B-1----:R-:W-:Y:S01]  /*02f0*/  DFMA R4, R6, UR6, R4 ;  /* 0x0000000606047c2b */ /* 0x002fe20008000004 */
[----:B0-----:R-:W-:-:S07]  /*0300*/  IMAD.WIDE R2, R3, 0x4, R10 ;  /* 0x0000000403027825 */ /* 0x001fce00078e020a */
[----:B--2---:R-:W-:-:S10]  /*0310*/  DFMA R4, R8, UR6, R4 ;  /* 0x0000000608047c2b */ /* 0x004fd40008000004 */
[----:B------:R-:W0:Y:S02]  /*0320*/  F2F.F32.F64 R5, R4 ;  /* 0x0000000400057310 */ /* 0x000e240000301000 */
[----:B0-----:R-:W-:Y:S01]  /*0330*/  STG.E desc[UR4][R2.64], R5 ;  /* 0x0000000502007986 */ /* 0x001fe2000c101904 */
[----:B------:R-:W-:Y:S05]  /*0340*/  EXIT ;  /* 0x000000000000794d */ /* 0x000fea0003800000 */
.L_x_0:
[----:B------:R-:W-:-:S00]  /*0350*/  BRA `(.L_x_0) ;  /* 0xfffffffc00fc7947 */ /* 0x000fc0000383ffff */
[----:B------:R-:W-:-:S00]  /*0360*/  NOP ;  /* 0x0000000000007918 */ /* 0x000fc00000000000 */
        /* <DEDUP_REMOVED lines=9> */
.L_x_1:


//--------------------- .nv.shared.reserved.0     --------------------------
	.section	.nv.shared.reserved.0,"aw",@nobits
	.weak		__nv_reservedSMEM_offset_0_alias
	.size		__nv_reservedSMEM_offset_0_alias, 0, 64
	.other		__nv_reservedSMEM_offset_0_alias,@"STO_CUDA_RESERVED_SHARED STV_DEFAULT"
__nv_reservedSMEM_offset_0_alias:
	.zero		0
	.zero		64


//--------------------- .nv.constant0._Z10__laplas__PfS_ii --------------------------
	.section	.nv.constant0._Z10__laplas__PfS_ii,"a",@progbits
	.sectionflags	@""
	.align	4
.nv.constant0._Z10__laplas__PfS_ii:
	.zero		920


//--------------------- SYMBOLS --------------------------

	.type		.nv.reservedSmem.offset0,@object
	.size		.nv.reservedSmem.offset0,0x4
